	.headerflags	@"EF_CUDA_TEXMODE_UNIFIED EF_CUDA_64BIT_ADDRESS EF_CUDA_SM89 EF_CUDA_VIRTUAL_SM(EF_CUDA_SM89)"
	.elftype	@"ET_EXEC"


//--------------------- .nv.info                  --------------------------
	.section	.nv.info,"",@"SHT_CUDA_INFO"
	.align	4


	//----- nvinfo : EIATTR_REGCOUNT
	.align		4
        /*0000*/ 	.byte	0x04, 0x2f
        /*0002*/ 	.short	(.L_2 - .L_1)
	.align		4
.L_1:
        /*0004*/ 	.word	index@(_Z16hot_plate_kernelPfS_iif)
        /*0008*/ 	.word	0x00000012


	//----- nvinfo : EIATTR_FRAME_SIZE
	.align		4
.L_2:
        /*000c*/ 	.byte	0x04, 0x11
        /*000e*/ 	.short	(.L_4 - .L_3)
	.align		4
.L_3:
        /*0010*/ 	.word	index@(_Z16hot_plate_kernelPfS_iif)
        /*0014*/ 	.word	0x00000000


	//----- nvinfo : EIATTR_MIN_STACK_SIZE
	.align		4
.L_4:
        /*0018*/ 	.byte	0x04, 0x12
        /*001a*/ 	.short	(.L_6 - .L_5)
	.align		4
.L_5:
        /*001c*/ 	.word	index@(_Z16hot_plate_kernelPfS_iif)
        /*0020*/ 	.word	0x00000000
.L_6:


//--------------------- .nv.info._Z16hot_plate_kernelPfS_iif --------------------------
	.section	.nv.info._Z16hot_plate_kernelPfS_iif,"",@"SHT_CUDA_INFO"
	.sectionflags	@""
	.align	4


	//----- nvinfo : EIATTR_CUDA_API_VERSION
	.align		4
        /*0000*/ 	.byte	0x04, 0x37
        /*0002*/ 	.short	(.L_8 - .L_7)
.L_7:
        /*0004*/ 	.word	0x0000007e


	//----- nvinfo : EIATTR_PARAM_CBANK
	.align		4
.L_8:
        /*0008*/ 	.byte	0x04, 0x0a
        /*000a*/ 	.short	(.L_10 - .L_9)
	.align		4
.L_9:
        /*000c*/ 	.word	index@(.nv.constant0._Z16hot_plate_kernelPfS_iif)
        /*0010*/ 	.short	0x0160
        /*0012*/ 	.short	0x001c


	//----- nvinfo : EIATTR_CBANK_PARAM_SIZE
	.align		4
.L_10:
        /*0014*/ 	.byte	0x03, 0x19
        /*0016*/ 	.short	0x001c


	//----- nvinfo : EIATTR_KPARAM_INFO
	.align		4
        /*0018*/ 	.byte	0x04, 0x17
        /*001a*/ 	.short	(.L_12 - .L_11)
.L_11:
        /*001c*/ 	.word	0x00000000
        /*0020*/ 	.short	0x0004
        /*0022*/ 	.short	0x0018
        /*0024*/ 	.byte	0x00, 0xf0, 0x11, 0x00


	//----- nvinfo : EIATTR_KPARAM_INFO
	.align		4
.L_12:
        /*0028*/ 	.byte	0x04, 0x17
        /*002a*/ 	.short	(.L_14 - .L_13)
.L_13:
        /*002c*/ 	.word	0x00000000
        /*0030*/ 	.short	0x0003
        /*0032*/ 	.short	0x0014
        /*0034*/ 	.byte	0x00, 0xf0, 0x11, 0x00


	//----- nvinfo : EIATTR_KPARAM_INFO
	.align		4
.L_14:
        /*0038*/ 	.byte	0x04, 0x17
        /*003a*/ 	.short	(.L_16 - .L_15)
.L_15:
        /*003c*/ 	.word	0x00000000
        /*0040*/ 	.short	0x0002
        /*0042*/ 	.short	0x0010
        /*0044*/ 	.byte	0x00, 0xf0, 0x11, 0x00


	//----- nvinfo : EIATTR_KPARAM_INFO
	.align		4
.L_16:
        /*0048*/ 	.byte	0x04, 0x17
        /*004a*/ 	.short	(.L_18 - .L_17)
.L_17:
        /*004c*/ 	.word	0x00000000
        /*0050*/ 	.short	0x0001
        /*0052*/ 	.short	0x0008
        /*0054*/ 	.byte	0x00, 0xf0, 0x21, 0x00


	//----- nvinfo : EIATTR_KPARAM_INFO
	.align		4
.L_18:
        /*0058*/ 	.byte	0x04, 0x17
        /*005a*/ 	.short	(.L_20 - .L_19)
.L_19:
        /*005c*/ 	.word	0x00000000
        /*0060*/ 	.short	0x0000
        /*0062*/ 	.short	0x0000
        /*0064*/ 	.byte	0x00, 0xf0, 0x21, 0x00


	//----- nvinfo : EIATTR_MAXREG_COUNT
	.align		4
.L_20:
        /*0068*/ 	.byte	0x03, 0x1b
        /*006a*/ 	.short	0x00ff


	//----- nvinfo : EIATTR_INT_WARP_WIDE_INSTR_OFFSETS
	.align		4
        /*006c*/ 	.byte	0x04, 0x31
        /*006e*/ 	.short	(.L_22 - .L_21)


	//   ....[0]....
.L_21:
        /*0070*/ 	.word	0x00000300


	//   ....[1]....
        /*0074*/ 	.word	0x00000330


	//----- nvinfo : EIATTR_EXIT_INSTR_OFFSETS
	.align		4
.L_22:
        /*0078*/ 	.byte	0x04, 0x1c
        /*007a*/ 	.short	(.L_24 - .L_23)


	//   ....[0]....
.L_23:
        /*007c*/ 	.word	0x000002d0


	//   ....[1]....
        /*0080*/ 	.word	0x00000380


	//----- nvinfo : EIATTR_CRS_STACK_SIZE
	.align		4
.L_24:
        /*0084*/ 	.byte	0x04, 0x1e
        /*0086*/ 	.short	(.L_26 - .L_25)
.L_25:
        /*0088*/ 	.word	0x00000000
.L_26:


//--------------------- .nv.callgraph             --------------------------
	.section	.nv.callgraph,"",@"SHT_CUDA_CALLGRAPH"
	.align	4
	.sectionentsize	8
	.align		4
        /*0000*/ 	.word	0x00000000
	.align		4
        /*0004*/ 	.word	0xffffffff
	.align		4
        /*0008*/ 	.word	0x00000000
	.align		4
        /*000c*/ 	.word	0xfffffffe
	.align		4
        /*0010*/ 	.word	0x00000000
	.align		4
        /*0014*/ 	.word	0xfffffffd
	.align		4
        /*0018*/ 	.word	0x00000000
	.align		4
        /*001c*/ 	.word	0xfffffffc


//--------------------- .nv.rel.action            --------------------------
	.section	.nv.rel.action,"",@"SHT_CUDA_RELOCINFO"
	.align	8
	.sectionentsize	8
        /*0000*/ 	.byte	0x73, 0x00, 0x00, 0x00, 0x00, 0x00, 0x00, 0x00, 0x00, 0x00, 0x00, 0x11, 0x25, 0x00, 0x05, 0x36


//--------------------- .nv.constant4             --------------------------
	.section	.nv.constant4,"a",@progbits
	.align	8
	.align		8
.nv.constant4:
        /*0000*/ 	.dword	d_run


//--------------------- .nv.constant0._Z16hot_plate_kernelPfS_iif --------------------------
	.section	.nv.constant0._Z16hot_plate_kernelPfS_iif,"a",@progbits
	.sectionflags	@""
	.align	4
.nv.constant0._Z16hot_plate_kernelPfS_iif:
	.zero		380


//--------------------- .text._Z16hot_plate_kernelPfS_iif --------------------------
	.section	.text._Z16hot_plate_kernelPfS_iif,"ax",@progbits
	.sectionflags	@"SHF_BARRIERS=1"
	.sectioninfo	@"SHI_REGISTERS=18"
	.align	128
.text._Z16hot_plate_kernelPfS_iif:
        .type           _Z16hot_plate_kernelPfS_iif,@function
        .size           _Z16hot_plate_kernelPfS_iif,(.L_x_3 - _Z16hot_plate_kernelPfS_iif)
        .other          _Z16hot_plate_kernelPfS_iif,@"STO_CUDA_ENTRY STV_DEFAULT"
_Z16hot_plate_kernelPfS_iif:
[----:B------:R-:W-:Y:S02]  /*0000*/  MOV R1, c[0x0][0x28] ;  /* 0x00000a0000017a02 */ /* 0x000fe40000000f00 */
[----:B------:R-:W0:Y:S01]  /*0010*/  S2R R3, SR_CTAID.Y ;  /* 0x0000000000037919 */ /* 0x000e220000002600 */
[----:B------:R-:W-:Y:S01]  /*0020*/  UMOV UR5, 0x1 ;  /* 0x0000000100057882 */ /* 0x000fe20000000000 */
[----:B------:R-:W-:Y:S01]  /*0030*/  BSSY B0, `(.L_x_0) ;  /* 0x0000026000007945 */ /* 0x000fe20003800000 */
[----:B------:R-:W-:Y:S01]  /*0040*/  ULDC.64 UR6, c[0x0][0x170] ;  /* 0x00005c0000067ab9 */ /* 0x000fe20000000a00 */
[----:B------:R-:W0:Y:S01]  /*0050*/  S2R R10, SR_TID.Y ;  /* 0x00000000000a7919 */ /* 0x000e220000002200 */
[----:B------:R-:W-:Y:S01]  /*0060*/  UIADD3 UR4, -UR5, UR7, URZ ;  /* 0x0000000705047290 */ /* 0x000fe2000fffe13f */
[----:B------:R-:W-:Y:S01]  /*0070*/  PLOP3.LUT P1, PT, PT, PT, PT, 0x8, 0x0 ;  /* 0x000000000000781c */ /* 0x000fe20003f2e170 */
[----:B------:R-:W-:Y:S01]  /*0080*/  UIADD3 UR5, -UR5, UR6, URZ ;  /* 0x0000000605057290 */ /* 0x000fe2000fffe13f */
[----:B------:R-:W1:Y:S02]  /*0090*/  S2R R0, SR_CTAID.X ;  /* 0x0000000000007919 */ /* 0x000e640000002500 */
[----:B------:R-:W-:-:S02]  /*00a0*/  ULDC.64 UR6, c[0x0][0x118] ;  /* 0x0000460000067ab9 */ /* 0x000fc40000000a00 */
[----:B------:R-:W1:Y:S01]  /*00b0*/  S2R R13, SR_TID.X ;  /* 0x00000000000d7919 */ /* 0x000e620000002100 */
[----:B0-----:R-:W-:-:S05]  /*00c0*/  IMAD R3, R3, c[0x0][0x4], R10 ;  /* 0x0000010003037a24 */ /* 0x001fca00078e020a */
[----:B------:R-:W-:Y:S01]  /*00d0*/  ISETP.GE.AND P0, PT, R3, UR4, PT ;  /* 0x0000000403007c0c */ /* 0x000fe2000bf06270 */
[----:B-1----:R-:W-:-:S05]  /*00e0*/  IMAD R0, R0, c[0x0][0x0], R13 ;  /* 0x0000000000007a24 */ /* 0x002fca00078e020d */
[----:B------:R-:W-:-:S04]  /*00f0*/  ISETP.GE.OR P0, PT, R0, UR5, P0 ;  /* 0x0000000500007c0c */ /* 0x000fc80008706670 */
[----:B------:R-:W-:-:S04]  /*0100*/  ISETP.LT.OR P0, PT, R3, 0x1, P0 ;  /* 0x000000010300780c */ /* 0x000fc80000701670 */
[----:B------:R-:W-:-:S13]  /*0110*/  ISETP.LT.OR P0, PT, R0, 0x1, P0 ;  /* 0x000000010000780c */ /* 0x000fda0000701670 */
[----:B------:R-:W-:Y:S05]  /*0120*/  @P0 BRA `(.L_x_1) ;  /* 0x0000016000000947 */ /* 0x000fea0003800000 */
[C---:B------:R-:W-:Y:S01]  /*0130*/  IADD3 R5, R3.reuse, -0x1, RZ ;  /* 0xffffffff03057810 */ /* 0x040fe20007ffe0ff */
[----:B------:R-:W-:Y:S01]  /*0140*/  IMAD.MOV.U32 R15, RZ, RZ, 0x4 ;  /* 0x00000004ff0f7424 */ /* 0x000fe200078e00ff */
[----:B------:R-:W-:Y:S01]  /*0150*/  MOV R4, c[0x0][0x170] ;  /* 0x00005c0000047a02 */ /* 0x000fe20000000f00 */
[--C-:B------:R-:W-:Y:S02]  /*0160*/  IMAD R8, R3, c[0x0][0x170], R0.reuse ;  /* 0x00005c0003087a24 */ /* 0x100fe400078e0200 */
[----:B------:R-:W-:Y:S02]  /*0170*/  IMAD R5, R5, c[0x0][0x170], R0 ;  /* 0x00005c0005057a24 */ /* 0x000fe400078e0200 */
[----:B------:R-:W-:-:S03]  /*0180*/  IMAD.WIDE R6, R8, R15, c[0x0][0x168] ;  /* 0x00005a0008067625 */ /* 0x000fc600078e020f */
[----:B------:R-:W-:Y:S01]  /*0190*/  LEA R4, R4, R5, 0x1 ;  /* 0x0000000504047211 */ /* 0x000fe200078e08ff */
[-C--:B------:R-:W-:Y:S01]  /*01a0*/  IMAD.WIDE R2, R5, R15.reuse, c[0x0][0x168] ;  /* 0x00005a0005027625 */ /* 0x080fe200078e020f */
[----:B------:R-:W2:Y:S03]  /*01b0*/  LDG.E R9, [R6.64+0x4] ;  /* 0x0000040606097981 */ /* 0x000ea6000c1e1900 */
[----:B------:R-:W-:Y:S01]  /*01c0*/  IMAD.WIDE R4, R4, R15, c[0x0][0x168] ;  /* 0x00005a0004047625 */ /* 0x000fe200078e020f */
[----:B------:R-:W3:Y:S04]  /*01d0*/  LDG.E R11, [R6.64+-0x4] ;  /* 0xfffffc06060b7981 */ /* 0x000ee8000c1e1900 */
[----:B------:R-:W4:Y:S04]  /*01e0*/  LDG.E R3, [R2.64] ;  /* 0x0000000602037981 */ /* 0x000f28000c1e1900 */
[----:B------:R-:W4:Y:S02]  /*01f0*/  LDG.E R4, [R4.64] ;  /* 0x0000000604047981 */ /* 0x000f24000c1e1900 */
[----:B----4-:R-:W-:-:S04]  /*0200*/  FADD R0, R4, R3 ;  /* 0x0000000304007221 */ /* 0x010fc80000000000 */
[----:B--2---:R-:W-:-:S04]  /*0210*/  FADD R0, R0, R9 ;  /* 0x0000000900007221 */ /* 0x004fc80000000000 */
[----:B---3--:R-:W-:Y:S01]  /*0220*/  FADD R0, R0, R11 ;  /* 0x0000000b00007221 */ /* 0x008fe20000000000 */
[----:B------:R-:W-:-:S03]  /*0230*/  IMAD.WIDE R8, R8, R15, c[0x0][0x160] ;  /* 0x0000580008087625 */ /* 0x000fc600078e020f */
[----:B------:R-:W-:-:S05]  /*0240*/  FMUL R11, R0, 0.25 ;  /* 0x3e800000000b7820 */ /* 0x000fca0000400000 */
[----:B------:R0:W-:Y:S04]  /*0250*/  STG.E [R8.64], R11 ;  /* 0x0000000b08007986 */ /* 0x0001e8000c101906 */
[----:B------:R-:W2:Y:S02]  /*0260*/  LDG.E R0, [R6.64] ;  /* 0x0000000606007981 */ /* 0x000ea4000c1e1900 */
[----:B--2---:R-:W-:-:S05]  /*0270*/  FADD R0, R11, -R0 ;  /* 0x800000000b007221 */ /* 0x004fca0000000000 */
[----:B------:R-:W-:-:S08]  /*0280*/  FSETP.GT.AND P1, PT, |R0|, c[0x0][0x178], PT ;  /* 0x00005e0000007a0b */ /* 0x000fd00003f24200 */
.L_x_1:
[----:B0-----:R-:W-:Y:S05]  /*0290*/  BSYNC B0 ;  /* 0x0000000000007941 */ /* 0x001fea0003800000 */
.L_x_0:
[----:B------:R-:W-:Y:S01]  /*02a0*/  BAR.RED.OR.DEFER_BLOCKING 0x0, P1 ;  /* 0x0000000000007b1d */ /* 0x000fe20000814800 */
[----:B------:R-:W-:-:S05]  /*02b0*/  LOP3.LUT P1, RZ, R13, R10, RZ, 0xfc, !PT ;  /* 0x0000000a0dff7212 */ /* 0x000fca000782fcff */
[----:B------:R-:W0:Y:S08]  /*02c0*/  B2R.RESULT RZ, P0 ;  /* 0x0000000000ff731c */ /* 0x000e300000004000 */
[----:B------:R-:W-:Y:S05]  /*02d0*/  @P1 EXIT ;  /* 0x000000000000194d */ /* 0x000fea0003800000 */
[----:B------:R-:W1:Y:S01]  /*02e0*/  S2R R2, SR_LANEID ;  /* 0x0000000000027919 */ /* 0x000e620000000000 */
[----:B0-----:R-:W-:Y:S01]  /*02f0*/  SEL R0, RZ, 0x1, !P0 ;  /* 0x00000001ff007807 */ /* 0x001fe20004000000 */
[----:B------:R-:W-:Y:S01]  /*0300*/  VOTEU.ANY UR4, UPT, PT ;  /* 0x0000000000047886 */ /* 0x000fe200038e0100 */
[----:B------:R-:W-:Y:S01]  /*0310*/  MOV R3, c[0x4][0x4] ;  /* 0x0100010000037a02 */ /* 0x000fe20000000f00 */
[----:B------:R-:W-:Y:S01]  /*0320*/  UFLO.U32 UR4, UR4 ;  /* 0x00000004000472bd */ /* 0x000fe200080e0000 */
[----:B------:R-:W0:Y:S05]  /*0330*/  REDUX.OR UR5, R0 ;  /* 0x00000000000573c4 */ /* 0x000e2a0000004000 */
[----:B-1----:R-:W-:Y:S01]  /*0340*/  ISETP.EQ.U32.AND P0, PT, R2, UR4, PT ;  /* 0x0000000402007c0c */ /* 0x002fe2000bf02070 */
[----:B------:R-:W-:Y:S01]  /*0350*/  IMAD.MOV.U32 R2, RZ, RZ, c[0x4][0x0] ;  /* 0x01000000ff027624 */ /* 0x000fe200078e00ff */
[----:B0-----:R-:W-:-:S11]  /*0360*/  MOV R5, UR5 ;  /* 0x0000000500057c02 */ /* 0x001fd60008000f00 */
[----:B------:R-:W-:Y:S01]  /*0370*/  @P0 RED.E.OR.STRONG.GPU [R2.64], R5 ;  /* 0x000000050200098e */ /* 0x000fe2000f10e186 */
[----:B------:R-:W-:Y:S05]  /*0380*/  EXIT ;  /* 0x000000000000794d */ /* 0x000fea0003800000 */
.L_x_2:
[----:B------:R-:W-:-:S00]  /*0390*/  BRA `(.L_x_2) ;  /* 0xfffffff000007947 */ /* 0x000fc0000383ffff */
[----:B------:R-:W-:-:S00]  /*03a0*/  NOP ;  /* 0x0000000000007918 */ /* 0x000fc00000000000 */
        /* <DEDUP_REMOVED lines=13> */
.L_x_3:


//--------------------- .nv.global                --------------------------
	.section	.nv.global,"aw",@nobits
	.align	4
.nv.global:
	.type		d_run,@object
	.size		d_run,(.L_0 - d_run)
d_run:
	.zero		4
.L_0:
